//
// Generated by NVIDIA NVVM Compiler
//
// Compiler Build ID: CL-36424714
// Cuda compilation tools, release 13.0, V13.0.88
// Based on NVVM 20.0.0
//

.version 9.0
.target sm_100
.address_size 64

	// .globl	_Z18scan_hillis_steelePfPKfi
// _ZZ18scan_hillis_steelePfPKfiE4temp has been demoted
// _ZZ13scan_blellochPfPKfiE4temp has been demoted

.visible .entry _Z18scan_hillis_steelePfPKfi(
	.param .u64 .ptr .align 1 _Z18scan_hillis_steelePfPKfi_param_0,
	.param .u64 .ptr .align 1 _Z18scan_hillis_steelePfPKfi_param_1,
	.param .u32 _Z18scan_hillis_steelePfPKfi_param_2
)
{
	.reg .pred 	%p<6>;
	.reg .b32 	%r<38>;
	.reg .b32 	%f<12>;
	.reg .b64 	%rd<9>;
	// demoted variable
	.shared .align 4 .b8 _ZZ18scan_hillis_steelePfPKfiE4temp[2048];
	ld.param.u64 	%rd1, [_Z18scan_hillis_steelePfPKfi_param_0];
	ld.param.u64 	%rd2, [_Z18scan_hillis_steelePfPKfi_param_1];
	ld.param.u32 	%r13, [_Z18scan_hillis_steelePfPKfi_param_2];
	mov.u32 	%r1, %tid.x;
	mov.u32 	%r14, %ctaid.x;
	mov.u32 	%r2, %ntid.x;
	mad.lo.s32 	%r3, %r14, %r2, %r1;
	setp.ge.s32 	%p1, %r3, %r13;
	mov.f32 	%f10, 0f00000000;
	@%p1 bra 	$L__BB0_2;
	cvta.to.global.u64 	%rd3, %rd2;
	mul.wide.s32 	%rd4, %r3, 4;
	add.s64 	%rd5, %rd3, %rd4;
	ld.global.f32 	%f10, [%rd5];
$L__BB0_2:
	shl.b32 	%r16, %r1, 2;
	mov.u32 	%r17, _ZZ18scan_hillis_steelePfPKfiE4temp;
	add.s32 	%r4, %r17, %r16;
	st.shared.f32 	[%r4], %f10;
	bar.sync 	0;
	setp.lt.u32 	%p2, %r2, 2;
	mov.b32 	%r37, 0;
	@%p2 bra 	$L__BB0_8;
	mov.b32 	%r36, 0;
	mov.b32 	%r34, 1;
	mov.u32 	%r35, %r34;
$L__BB0_4:
	xor.b32  	%r36, %r36, 1;
	xor.b32  	%r35, %r35, 1;
	setp.lt.u32 	%p3, %r1, %r34;
	@%p3 bra 	$L__BB0_6;
	shl.b32 	%r20, %r35, 8;
	add.s32 	%r21, %r20, %r1;
	shl.b32 	%r22, %r35, 10;
	add.s32 	%r23, %r4, %r22;
	ld.shared.f32 	%f7, [%r23];
	sub.s32 	%r24, %r21, %r34;
	shl.b32 	%r25, %r24, 2;
	add.s32 	%r27, %r17, %r25;
	ld.shared.f32 	%f8, [%r27];
	add.f32 	%f11, %f7, %f8;
	bra.uni 	$L__BB0_7;
$L__BB0_6:
	shl.b32 	%r28, %r35, 10;
	add.s32 	%r29, %r4, %r28;
	ld.shared.f32 	%f11, [%r29];
$L__BB0_7:
	shl.b32 	%r37, %r36, 8;
	shl.b32 	%r30, %r36, 10;
	add.s32 	%r31, %r4, %r30;
	st.shared.f32 	[%r31], %f11;
	bar.sync 	0;
	shl.b32 	%r34, %r34, 1;
	setp.lt.u32 	%p4, %r34, %r2;
	@%p4 bra 	$L__BB0_4;
$L__BB0_8:
	setp.ge.s32 	%p5, %r3, %r13;
	@%p5 bra 	$L__BB0_10;
	shl.b32 	%r32, %r37, 2;
	add.s32 	%r33, %r4, %r32;
	ld.shared.f32 	%f9, [%r33];
	cvta.to.global.u64 	%rd6, %rd1;
	mul.wide.s32 	%rd7, %r3, 4;
	add.s64 	%rd8, %rd6, %rd7;
	st.global.f32 	[%rd8], %f9;
$L__BB0_10:
	ret;

}
	// .globl	_Z13scan_blellochPfPKfi
.visible .entry _Z13scan_blellochPfPKfi(
	.param .u64 .ptr .align 1 _Z13scan_blellochPfPKfi_param_0,
	.param .u64 .ptr .align 1 _Z13scan_blellochPfPKfi_param_1,
	.param .u32 _Z13scan_blellochPfPKfi_param_2
)
{
	.reg .pred 	%p<20>;
	.reg .b32 	%r<53>;
	.reg .b32 	%f<54>;
	.reg .b64 	%rd<9>;
	// demoted variable
	.shared .align 4 .b8 _ZZ13scan_blellochPfPKfiE4temp[1024];
	ld.param.u64 	%rd1, [_Z13scan_blellochPfPKfi_param_0];
	ld.param.u64 	%rd2, [_Z13scan_blellochPfPKfi_param_1];
	ld.param.u32 	%r5, [_Z13scan_blellochPfPKfi_param_2];
	mov.u32 	%r1, %tid.x;
	mov.u32 	%r6, %ctaid.x;
	mov.u32 	%r7, %ntid.x;
	mad.lo.s32 	%r2, %r6, %r7, %r1;
	setp.ge.s32 	%p1, %r2, %r5;
	mov.f32 	%f53, 0f00000000;
	@%p1 bra 	$L__BB1_2;
	cvta.to.global.u64 	%rd3, %rd2;
	mul.wide.s32 	%rd4, %r2, 4;
	add.s64 	%rd5, %rd3, %rd4;
	ld.global.f32 	%f53, [%rd5];
$L__BB1_2:
	shl.b32 	%r8, %r1, 2;
	mov.u32 	%r9, _ZZ13scan_blellochPfPKfiE4temp;
	add.s32 	%r3, %r9, %r8;
	st.shared.f32 	[%r3], %f53;
	bar.sync 	0;
	add.s32 	%r4, %r1, 1;
	setp.gt.u32 	%p2, %r1, 127;
	@%p2 bra 	$L__BB1_4;
	shl.b32 	%r10, %r4, 3;
	add.s32 	%r12, %r9, %r10;
	ld.shared.f32 	%f4, [%r12+-8];
	ld.shared.f32 	%f5, [%r12+-4];
	add.f32 	%f6, %f4, %f5;
	st.shared.f32 	[%r12+-4], %f6;
$L__BB1_4:
	bar.sync 	0;
	setp.gt.u32 	%p3, %r1, 63;
	@%p3 bra 	$L__BB1_6;
	shl.b32 	%r13, %r4, 4;
	add.s32 	%r15, %r9, %r13;
	ld.shared.f32 	%f7, [%r15+-12];
	ld.shared.f32 	%f8, [%r15+-4];
	add.f32 	%f9, %f7, %f8;
	st.shared.f32 	[%r15+-4], %f9;
$L__BB1_6:
	bar.sync 	0;
	setp.gt.u32 	%p4, %r1, 31;
	@%p4 bra 	$L__BB1_8;
	shl.b32 	%r16, %r4, 5;
	add.s32 	%r18, %r9, %r16;
	ld.shared.f32 	%f10, [%r18+-20];
	ld.shared.f32 	%f11, [%r18+-4];
	add.f32 	%f12, %f10, %f11;
	st.shared.f32 	[%r18+-4], %f12;
$L__BB1_8:
	bar.sync 	0;
	setp.gt.u32 	%p5, %r1, 15;
	@%p5 bra 	$L__BB1_10;
	shl.b32 	%r19, %r4, 6;
	add.s32 	%r21, %r9, %r19;
	ld.shared.f32 	%f13, [%r21+-36];
	ld.shared.f32 	%f14, [%r21+-4];
	add.f32 	%f15, %f13, %f14;
	st.shared.f32 	[%r21+-4], %f15;
$L__BB1_10:
	bar.sync 	0;
	setp.gt.u32 	%p6, %r1, 7;
	@%p6 bra 	$L__BB1_12;
	shl.b32 	%r22, %r4, 7;
	add.s32 	%r24, %r9, %r22;
	ld.shared.f32 	%f16, [%r24+-68];
	ld.shared.f32 	%f17, [%r24+-4];
	add.f32 	%f18, %f16, %f17;
	st.shared.f32 	[%r24+-4], %f18;
$L__BB1_12:
	bar.sync 	0;
	setp.gt.u32 	%p7, %r1, 3;
	@%p7 bra 	$L__BB1_14;
	shl.b32 	%r25, %r4, 8;
	add.s32 	%r27, %r9, %r25;
	ld.shared.f32 	%f19, [%r27+-132];
	ld.shared.f32 	%f20, [%r27+-4];
	add.f32 	%f21, %f19, %f20;
	st.shared.f32 	[%r27+-4], %f21;
$L__BB1_14:
	bar.sync 	0;
	setp.gt.u32 	%p8, %r1, 1;
	@%p8 bra 	$L__BB1_16;
	shl.b32 	%r28, %r4, 9;
	add.s32 	%r30, %r9, %r28;
	ld.shared.f32 	%f22, [%r30+-260];
	ld.shared.f32 	%f23, [%r30+-4];
	add.f32 	%f24, %f22, %f23;
	st.shared.f32 	[%r30+-4], %f24;
$L__BB1_16:
	bar.sync 	0;
	setp.ne.s32 	%p9, %r1, 0;
	@%p9 bra 	$L__BB1_18;
	ld.shared.f32 	%f25, [_ZZ13scan_blellochPfPKfiE4temp+508];
	ld.shared.f32 	%f26, [_ZZ13scan_blellochPfPKfiE4temp+1020];
	add.f32 	%f27, %f25, %f26;
	st.shared.f32 	[_ZZ13scan_blellochPfPKfiE4temp+1020], %f27;
$L__BB1_18:
	setp.ne.s32 	%p10, %r1, 0;
	bar.sync 	0;
	@%p10 bra 	$L__BB1_20;
	mov.b32 	%r31, 0;
	st.shared.u32 	[_ZZ13scan_blellochPfPKfiE4temp+1020], %r31;
$L__BB1_20:
	setp.ne.s32 	%p11, %r1, 0;
	bar.sync 	0;
	@%p11 bra 	$L__BB1_22;
	ld.shared.f32 	%f28, [_ZZ13scan_blellochPfPKfiE4temp+508];
	ld.shared.f32 	%f29, [_ZZ13scan_blellochPfPKfiE4temp+1020];
	st.shared.f32 	[_ZZ13scan_blellochPfPKfiE4temp+508], %f29;
	add.f32 	%f30, %f28, %f29;
	st.shared.f32 	[_ZZ13scan_blellochPfPKfiE4temp+1020], %f30;
$L__BB1_22:
	setp.gt.u32 	%p12, %r1, 1;
	bar.sync 	0;
	@%p12 bra 	$L__BB1_24;
	shl.b32 	%r32, %r4, 9;
	add.s32 	%r34, %r9, %r32;
	ld.shared.f32 	%f31, [%r34+-260];
	ld.shared.f32 	%f32, [%r34+-4];
	st.shared.f32 	[%r34+-260], %f32;
	add.f32 	%f33, %f31, %f32;
	st.shared.f32 	[%r34+-4], %f33;
$L__BB1_24:
	setp.gt.u32 	%p13, %r1, 3;
	bar.sync 	0;
	@%p13 bra 	$L__BB1_26;
	shl.b32 	%r35, %r4, 8;
	add.s32 	%r37, %r9, %r35;
	ld.shared.f32 	%f34, [%r37+-132];
	ld.shared.f32 	%f35, [%r37+-4];
	st.shared.f32 	[%r37+-132], %f35;
	add.f32 	%f36, %f34, %f35;
	st.shared.f32 	[%r37+-4], %f36;
$L__BB1_26:
	setp.gt.u32 	%p14, %r1, 7;
	bar.sync 	0;
	@%p14 bra 	$L__BB1_28;
	shl.b32 	%r38, %r4, 7;
	add.s32 	%r40, %r9, %r38;
	ld.shared.f32 	%f37, [%r40+-68];
	ld.shared.f32 	%f38, [%r40+-4];
	st.shared.f32 	[%r40+-68], %f38;
	add.f32 	%f39, %f37, %f38;
	st.shared.f32 	[%r40+-4], %f39;
$L__BB1_28:
	setp.gt.u32 	%p15, %r1, 15;
	bar.sync 	0;
	@%p15 bra 	$L__BB1_30;
	shl.b32 	%r41, %r4, 6;
	add.s32 	%r43, %r9, %r41;
	ld.shared.f32 	%f40, [%r43+-36];
	ld.shared.f32 	%f41, [%r43+-4];
	st.shared.f32 	[%r43+-36], %f41;
	add.f32 	%f42, %f40, %f41;
	st.shared.f32 	[%r43+-4], %f42;
$L__BB1_30:
	setp.gt.u32 	%p16, %r1, 31;
	bar.sync 	0;
	@%p16 bra 	$L__BB1_32;
	shl.b32 	%r44, %r4, 5;
	add.s32 	%r46, %r9, %r44;
	ld.shared.f32 	%f43, [%r46+-20];
	ld.shared.f32 	%f44, [%r46+-4];
	st.shared.f32 	[%r46+-20], %f44;
	add.f32 	%f45, %f43, %f44;
	st.shared.f32 	[%r46+-4], %f45;
$L__BB1_32:
	setp.gt.u32 	%p17, %r1, 63;
	bar.sync 	0;
	@%p17 bra 	$L__BB1_34;
	shl.b32 	%r47, %r4, 4;
	add.s32 	%r49, %r9, %r47;
	ld.shared.f32 	%f46, [%r49+-12];
	ld.shared.f32 	%f47, [%r49+-4];
	st.shared.f32 	[%r49+-12], %f47;
	add.f32 	%f48, %f46, %f47;
	st.shared.f32 	[%r49+-4], %f48;
$L__BB1_34:
	setp.gt.u32 	%p18, %r1, 127;
	bar.sync 	0;
	@%p18 bra 	$L__BB1_36;
	shl.b32 	%r50, %r4, 3;
	add.s32 	%r52, %r9, %r50;
	ld.shared.f32 	%f49, [%r52+-8];
	ld.shared.f32 	%f50, [%r52+-4];
	st.shared.f32 	[%r52+-8], %f50;
	add.f32 	%f51, %f49, %f50;
	st.shared.f32 	[%r52+-4], %f51;
$L__BB1_36:
	setp.ge.s32 	%p19, %r2, %r5;
	bar.sync 	0;
	@%p19 bra 	$L__BB1_38;
	ld.shared.f32 	%f52, [%r3];
	cvta.to.global.u64 	%rd6, %rd1;
	mul.wide.s32 	%rd7, %r2, 4;
	add.s64 	%rd8, %rd6, %rd7;
	st.global.f32 	[%rd8], %f52;
$L__BB1_38:
	ret;

}


// ===== COMPILED SASS (sm_100) =====

	.target	sm_100

	.elftype	@"ET_EXEC"


//--------------------- .note.nv.tkinfo           --------------------------
	.section	.note.nv.tkinfo,"",@"SHT_NOTE"
	.sectionflags	@"SHF_NOTE_NV_TKINFO"
	.tkinfo
        /*0018*/ 	.word	0x00000002
        /*0030*/ 	.string	""
        /*0030*/ 	.string	"ptxas"
        /*0030*/ 	.string	"Cuda compilation tools, release 13.0, V13.0.88"
        /*0030*/ 	.string	"Build cuda_13.0.r13.0/compiler.36424714_0"
        /*0030*/ 	.string	"-arch sm_100 -m 64 "



//--------------------- .note.nv.cuinfo           --------------------------
	.section	.note.nv.cuinfo,"",@"SHT_NOTE"
	.sectionflags	@"SHF_NOTE_NV_CUINFO"
        /*0018*/ 	.short	0x0002
        /*001a*/ 	.short	0x0064
        /*001c*/ 	.short	0x0082
	.zero		2


//--------------------- .nv.info                  --------------------------
	.section	.nv.info,"",@"SHT_CUDA_INFO"
	.align	4


	//----- nvinfo : EIATTR_REGCOUNT
	.align		4
        /*0000*/ 	.byte	0x04, 0x2f
        /*0002*/ 	.short	(.L_1 - .L_0)
	.align		4
.L_0:
        /*0004*/ 	.word	index@(_Z18scan_hillis_steelePfPKfi)
        /*0008*/ 	.word	0x0000000e


	//----- nvinfo : EIATTR_FRAME_SIZE
	.align		4
.L_1:
        /*000c*/ 	.byte	0x04, 0x11
        /*000e*/ 	.short	(.L_3 - .L_2)
	.align		4
.L_2:
        /*0010*/ 	.word	index@(_Z18scan_hillis_steelePfPKfi)
        /*0014*/ 	.word	0x00000000


	//----- nvinfo : EIATTR_REGCOUNT
	.align		4
.L_3:
        /*0018*/ 	.byte	0x04, 0x2f
        /*001a*/ 	.short	(.L_5 - .L_4)
	.align		4
.L_4:
        /*001c*/ 	.word	index@(_Z13scan_blellochPfPKfi)
        /*0020*/ 	.word	0x0000000f


	//----- nvinfo : EIATTR_FRAME_SIZE
	.align		4
.L_5:
        /*0024*/ 	.byte	0x04, 0x11
        /*0026*/ 	.short	(.L_7 - .L_6)
	.align		4
.L_6:
        /*0028*/ 	.word	index@(_Z13scan_blellochPfPKfi)
        /*002c*/ 	.word	0x00000000


	//----- nvinfo : EIATTR_MIN_STACK_SIZE
	.align		4
.L_7:
        /*0030*/ 	.byte	0x04, 0x12
        /*0032*/ 	.short	(.L_9 - .L_8)
	.align		4
.L_8:
        /*0034*/ 	.word	index@(_Z13scan_blellochPfPKfi)
        /*0038*/ 	.word	0x00000000


	//----- nvinfo : EIATTR_MIN_STACK_SIZE
	.align		4
.L_9:
        /*003c*/ 	.byte	0x04, 0x12
        /*003e*/ 	.short	(.L_11 - .L_10)
	.align		4
.L_10:
        /*0040*/ 	.word	index@(_Z18scan_hillis_steelePfPKfi)
        /*0044*/ 	.word	0x00000000
.L_11:


//--------------------- .nv.compat                --------------------------
	.section	.nv.compat,"",@"SHT_CUDA_COMPAT_INFO"
	.align	4
        /*0000*/ 	.byte	0x02, 0x09, 0x00, 0x00, 0x02, 0x02, 0x01, 0x00, 0x02, 0x05, 0x05, 0x00, 0x03, 0x07, 0x01, 0x01
        /*0010*/ 	.byte	0x02, 0x03, 0x00, 0x00, 0x02, 0x06, 0x01, 0x00, 0x04, 0x0b, 0x08, 0x00, 0x09, 0x00, 0x00, 0x00
        /*0020*/ 	.byte	0x00, 0x00, 0x00, 0x00


//--------------------- .nv.info._Z13scan_blellochPfPKfi --------------------------
	.section	.nv.info._Z13scan_blellochPfPKfi,"",@"SHT_CUDA_INFO"
	.sectionflags	@""
	.align	4


	//----- nvinfo : EIATTR_CUDA_API_VERSION
	.align		4
        /*0000*/ 	.byte	0x04, 0x37
        /*0002*/ 	.short	(.L_13 - .L_12)
.L_12:
        /*0004*/ 	.word	0x00000082


	//----- nvinfo : EIATTR_KPARAM_INFO
	.align		4
.L_13:
        /*0008*/ 	.byte	0x04, 0x17
        /*000a*/ 	.short	(.L_15 - .L_14)
.L_14:
        /*000c*/ 	.word	0x00000000
        /*0010*/ 	.short	0x0002
        /*0012*/ 	.short	0x0010
        /*0014*/ 	.byte	0x00, 0xf0, 0x11, 0x00


	//----- nvinfo : EIATTR_KPARAM_INFO
	.align		4
.L_15:
        /*0018*/ 	.byte	0x04, 0x17
        /*001a*/ 	.short	(.L_17 - .L_16)
.L_16:
        /*001c*/ 	.word	0x00000000
        /*0020*/ 	.short	0x0001
        /*0022*/ 	.short	0x0008
        /*0024*/ 	.byte	0x00, 0xf5, 0x21, 0x00


	//----- nvinfo : EIATTR_KPARAM_INFO
	.align		4
.L_17:
        /*0028*/ 	.byte	0x04, 0x17
        /*002a*/ 	.short	(.L_19 - .L_18)
.L_18:
        /*002c*/ 	.word	0x00000000
        /*0030*/ 	.short	0x0000
        /*0032*/ 	.short	0x0000
        /*0034*/ 	.byte	0x00, 0xf5, 0x21, 0x00


	//----- nvinfo : EIATTR_SPARSE_MMA_MASK
	.align		4
.L_19:
        /*0038*/ 	.byte	0x03, 0x50
        /*003a*/ 	.short	0x0000


	//----- nvinfo : EIATTR_MAXREG_COUNT
	.align		4
        /*003c*/ 	.byte	0x03, 0x1b
        /*003e*/ 	.short	0x00ff


	//----- nvinfo : EIATTR_NUM_BARRIERS
	.align		4
        /*0040*/ 	.byte	0x02, 0x4c
        /*0042*/ 	.byte	0x01
	.zero		1


	//----- nvinfo : EIATTR_MERCURY_ISA_VERSION
	.align		4
        /*0044*/ 	.byte	0x03, 0x5f
        /*0046*/ 	.short	0x0101


	//----- nvinfo : EIATTR_VRC_CTA_INIT_COUNT
	.align		4
        /*0048*/ 	.byte	0x02, 0x4a
	.zero		1
	.zero		1


	//----- nvinfo : EIATTR_EXIT_INSTR_OFFSETS
	.align		4
        /*004c*/ 	.byte	0x04, 0x1c
        /*004e*/ 	.short	(.L_21 - .L_20)


	//   ....[0]....
.L_20:
        /*0050*/ 	.word	0x00000830


	//   ....[1]....
        /*0054*/ 	.word	0x00000880


	//----- nvinfo : EIATTR_CBANK_PARAM_SIZE
	.align		4
.L_21:
        /*0058*/ 	.byte	0x03, 0x19
        /*005a*/ 	.short	0x0014


	//----- nvinfo : EIATTR_PARAM_CBANK
	.align		4
        /*005c*/ 	.byte	0x04, 0x0a
        /*005e*/ 	.short	(.L_23 - .L_22)
	.align		4
.L_22:
        /*0060*/ 	.word	index@(.nv.constant0._Z13scan_blellochPfPKfi)
        /*0064*/ 	.short	0x0380
        /*0066*/ 	.short	0x0014


	//----- nvinfo : EIATTR_SW_WAR
	.align		4
.L_23:
        /*0068*/ 	.byte	0x04, 0x36
        /*006a*/ 	.short	(.L_25 - .L_24)
.L_24:
        /*006c*/ 	.word	0x00000008
.L_25:


//--------------------- .nv.info._Z18scan_hillis_steelePfPKfi --------------------------
	.section	.nv.info._Z18scan_hillis_steelePfPKfi,"",@"SHT_CUDA_INFO"
	.sectionflags	@""
	.align	4


	//----- nvinfo : EIATTR_CUDA_API_VERSION
	.align		4
        /*0000*/ 	.byte	0x04, 0x37
        /*0002*/ 	.short	(.L_27 - .L_26)
.L_26:
        /*0004*/ 	.word	0x00000082


	//----- nvinfo : EIATTR_KPARAM_INFO
	.align		4
.L_27:
        /*0008*/ 	.byte	0x04, 0x17
        /*000a*/ 	.short	(.L_29 - .L_28)
.L_28:
        /*000c*/ 	.word	0x00000000
        /*0010*/ 	.short	0x0002
        /*0012*/ 	.short	0x0010
        /*0014*/ 	.byte	0x00, 0xf0, 0x11, 0x00


	//----- nvinfo : EIATTR_KPARAM_INFO
	.align		4
.L_29:
        /*0018*/ 	.byte	0x04, 0x17
        /*001a*/ 	.short	(.L_31 - .L_30)
.L_30:
        /*001c*/ 	.word	0x00000000
        /*0020*/ 	.short	0x0001
        /*0022*/ 	.short	0x0008
        /*0024*/ 	.byte	0x00, 0xf5, 0x21, 0x00


	//----- nvinfo : EIATTR_KPARAM_INFO
	.align		4
.L_31:
        /*0028*/ 	.byte	0x04, 0x17
        /*002a*/ 	.short	(.L_33 - .L_32)
.L_32:
        /*002c*/ 	.word	0x00000000
        /*0030*/ 	.short	0x0000
        /*0032*/ 	.short	0x0000
        /*0034*/ 	.byte	0x00, 0xf5, 0x21, 0x00


	//----- nvinfo : EIATTR_SPARSE_MMA_MASK
	.align		4
.L_33:
        /*0038*/ 	.byte	0x03, 0x50
        /*003a*/ 	.short	0x0000


	//----- nvinfo : EIATTR_MAXREG_COUNT
	.align		4
        /*003c*/ 	.byte	0x03, 0x1b
        /*003e*/ 	.short	0x00ff


	//----- nvinfo : EIATTR_NUM_BARRIERS
	.align		4
        /*0040*/ 	.byte	0x02, 0x4c
        /*0042*/ 	.byte	0x01
	.zero		1


	//----- nvinfo : EIATTR_MERCURY_ISA_VERSION
	.align		4
        /*0044*/ 	.byte	0x03, 0x5f
        /*0046*/ 	.short	0x0101


	//----- nvinfo : EIATTR_VRC_CTA_INIT_COUNT
	.align		4
        /*0048*/ 	.byte	0x02, 0x4a
	.zero		1
	.zero		1


	//----- nvinfo : EIATTR_EXIT_INSTR_OFFSETS
	.align		4
        /*004c*/ 	.byte	0x04, 0x1c
        /*004e*/ 	.short	(.L_35 - .L_34)


	//   ....[0]....
.L_34:
        /*0050*/ 	.word	0x000002d0


	//   ....[1]....
        /*0054*/ 	.word	0x00000330


	//----- nvinfo : EIATTR_CBANK_PARAM_SIZE
	.align		4
.L_35:
        /*0058*/ 	.byte	0x03, 0x19
        /*005a*/ 	.short	0x0014


	//----- nvinfo : EIATTR_PARAM_CBANK
	.align		4
        /*005c*/ 	.byte	0x04, 0x0a
        /*005e*/ 	.short	(.L_37 - .L_36)
	.align		4
.L_36:
        /*0060*/ 	.word	index@(.nv.constant0._Z18scan_hillis_steelePfPKfi)
        /*0064*/ 	.short	0x0380
        /*0066*/ 	.short	0x0014


	//----- nvinfo : EIATTR_SW_WAR
	.align		4
.L_37:
        /*0068*/ 	.byte	0x04, 0x36
        /*006a*/ 	.short	(.L_39 - .L_38)
.L_38:
        /*006c*/ 	.word	0x00000008
.L_39:


//--------------------- .nv.callgraph             --------------------------
	.section	.nv.callgraph,"",@"SHT_CUDA_CALLGRAPH"
	.align	4
	.sectionentsize	8
	.align		4
        /*0000*/ 	.word	0x00000000
	.align		4
        /*0004*/ 	.word	0xffffffff
	.align		4
        /*0008*/ 	.word	0x00000000
	.align		4
        /*000c*/ 	.word	0xfffffffe
	.align		4
        /*0010*/ 	.word	0x00000000
	.align		4
        /*0014*/ 	.word	0xfffffffd
	.align		4
        /*0018*/ 	.word	0x00000000
	.align		4
        /*001c*/ 	.word	0xfffffffc


//--------------------- .text._Z13scan_blellochPfPKfi --------------------------
	.section	.text._Z13scan_blellochPfPKfi,"ax",@progbits
	.align	128
        .global         _Z13scan_blellochPfPKfi
        .type           _Z13scan_blellochPfPKfi,@function
        .size           _Z13scan_blellochPfPKfi,(.L_x_4 - _Z13scan_blellochPfPKfi)
        .other          _Z13scan_blellochPfPKfi,@"STO_CUDA_ENTRY STV_DEFAULT"
_Z13scan_blellochPfPKfi:
.text._Z13scan_blellochPfPKfi:
[----:B------:R-:W-:Y:S01]  /*0000*/  LDC R1, c[0x0][0x37c] ;  /* 0x0000df00ff017b82 */ /* 0x000fe20000000800 */
[----:B------:R-:W0:Y:S07]  /*0010*/  S2R R2, SR_TID.X ;  /* 0x0000000000027919 */ /* 0x000e2e0000002100 */
[----:B------:R-:W0:Y:S01]  /*0020*/  S2UR UR4, SR_CTAID.X ;  /* 0x00000000000479c3 */ /* 0x000e220000002500 */
[----:B------:R-:W1:Y:S01]  /*0030*/  LDCU UR5, c[0x0][0x390] ;  /* 0x00007200ff0577ac */ /* 0x000e620008000800 */
[----:B------:R-:W-:Y:S01]  /*0040*/  IMAD.MOV.U32 R6, RZ, RZ, RZ ;  /* 0x000000ffff067224 */ /* 0x000fe200078e00ff */
[----:B------:R-:W2:Y:S05]  /*0050*/  LDCU.64 UR6, c[0x0][0x358] ;  /* 0x00006b00ff0677ac */ /* 0x000eaa0008000a00 */
[----:B------:R-:W0:Y:S02]  /*0060*/  LDC R3, c[0x0][0x360] ;  /* 0x0000d800ff037b82 */ /* 0x000e240000000800 */
[----:B0-----:R-:W-:-:S05]  /*0070*/  IMAD R0, R3, UR4, R2 ;  /* 0x0000000403007c24 */ /* 0x001fca000f8e0202 */
[----:B-1----:R-:W-:-:S13]  /*0080*/  ISETP.GE.AND P0, PT, R0, UR5, PT ;  /* 0x0000000500007c0c */ /* 0x002fda000bf06270 */
[----:B------:R-:W0:Y:S02]  /*0090*/  @!P0 LDC.64 R4, c[0x0][0x388] ;  /* 0x0000e200ff048b82 */ /* 0x000e240000000a00 */
[----:B0-----:R-:W-:-:S05]  /*00a0*/  @!P0 IMAD.WIDE R4, R0, 0x4, R4 ;  /* 0x0000000400048825 */ /* 0x001fca00078e0204 */
[----:B--2---:R-:W2:Y:S01]  /*00b0*/  @!P0 LDG.E R6, desc[UR6][R4.64] ;  /* 0x0000000604068981 */ /* 0x004ea2000c1e1900 */
[----:B------:R-:W0:Y:S01]  /*00c0*/  S2UR UR5, SR_CgaCtaId ;  /* 0x00000000000579c3 */ /* 0x000e220000008800 */
[----:B------:R-:W-:Y:S01]  /*00d0*/  UMOV UR4, 0x400 ;  /* 0x0000040000047882 */ /* 0x000fe20000000000 */
[C---:B------:R-:W-:Y:S02]  /*00e0*/  ISETP.GT.U32.AND P1, PT, R2.reuse, 0x7f, PT ;  /* 0x0000007f0200780c */ /* 0x040fe40003f24070 */
[C---:B------:R-:W-:Y:S02]  /*00f0*/  ISETP.GT.U32.AND P2, PT, R2.reuse, 0x3f, PT ;  /* 0x0000003f0200780c */ /* 0x040fe40003f44070 */
[C---:B------:R-:W-:Y:S02]  /*0100*/  ISETP.GT.U32.AND P4, PT, R2.reuse, 0x1f, PT ;  /* 0x0000001f0200780c */ /* 0x040fe40003f84070 */
[C---:B------:R-:W-:Y:S02]  /*0110*/  ISETP.GT.U32.AND P3, PT, R2.reuse, 0xf, PT ;  /* 0x0000000f0200780c */ /* 0x040fe40003f64070 */
[----:B------:R-:W-:-:S02]  /*0120*/  ISETP.GT.U32.AND P5, PT, R2, 0x3, PT ;  /* 0x000000030200780c */ /* 0x000fc40003fa4070 */
[C---:B------:R-:W-:Y:S02]  /*0130*/  ISETP.GT.U32.AND P6, PT, R2.reuse, 0x1, PT ;  /* 0x000000010200780c */ /* 0x040fe40003fc4070 */
[----:B------:R-:W-:Y:S02]  /*0140*/  P2R R10, PR, RZ, 0x1 ;  /* 0x00000001ff0a7803 */ /* 0x000fe40000000000 */
[----:B------:R-:W-:Y:S01]  /*0150*/  ISETP.NE.AND P0, PT, R2, RZ, PT ;  /* 0x000000ff0200720c */ /* 0x000fe20003f05270 */
[----:B0-----:R-:W-:-:S06]  /*0160*/  ULEA UR4, UR5, UR4, 0x18 ;  /* 0x0000000405047291 */ /* 0x001fcc000f8ec0ff */
[C---:B------:R-:W-:Y:S02]  /*0170*/  LEA R3, R2.reuse, UR4, 0x2 ;  /* 0x0000000402037c11 */ /* 0x040fe4000f8e10ff */
[C---:B------:R-:W-:Y:S02]  /*0180*/  @!P1 LEA R7, R2.reuse, UR4, 0x3 ;  /* 0x0000000402079c11 */ /* 0x040fe4000f8e18ff */
[C---:B------:R-:W-:Y:S02]  /*0190*/  @!P4 LEA R12, R2.reuse, UR4, 0x5 ;  /* 0x00000004020ccc11 */ /* 0x040fe4000f8e28ff */
[----:B------:R-:W-:Y:S01]  /*01a0*/  @!P3 LEA R11, R2, UR4, 0x6 ;  /* 0x00000004020bbc11 */ /* 0x000fe2000f8e30ff */
[----:B--2---:R-:W-:Y:S01]  /*01b0*/  STS [R3], R6 ;  /* 0x0000000603007388 */ /* 0x004fe20000000800 */
[----:B------:R-:W-:Y:S06]  /*01c0*/  BAR.SYNC.DEFER_BLOCKING 0x0 ;  /* 0x0000000000007b1d */ /* 0x000fec0000010000 */
[----:B------:R-:W0:Y:S02]  /*01d0*/  @!P1 LDS.64 R8, [R7] ;  /* 0x0000000007089984 */ /* 0x000e240000000a00 */
[----:B0-----:R-:W-:Y:S01]  /*01e0*/  @!P1 FADD R8, R8, R9 ;  /* 0x0000000908089221 */ /* 0x001fe20000000000 */
[----:B------:R-:W-:-:S04]  /*01f0*/  @!P2 LEA R9, R2, UR4, 0x4 ;  /* 0x000000040209ac11 */ /* 0x000fc8000f8e20ff */
[----:B------:R-:W-:Y:S01]  /*0200*/  @!P1 STS [R7+0x4], R8 ;  /* 0x0000040807009388 */ /* 0x000fe20000000800 */
[----:B------:R-:W-:Y:S06]  /*0210*/  BAR.SYNC.DEFER_BLOCKING 0x0 ;  /* 0x0000000000007b1d */ /* 0x000fec0000010000 */
[----:B------:R-:W-:Y:S04]  /*0220*/  @!P2 LDS R4, [R9+0x4] ;  /* 0x000004000904a984 */ /* 0x000fe80000000800 */
[----:B------:R-:W0:Y:S02]  /*0230*/  @!P2 LDS R5, [R9+0xc] ;  /* 0x00000c000905a984 */ /* 0x000e240000000800 */
[----:B0-----:R-:W-:-:S05]  /*0240*/  @!P2 FADD R4, R4, R5 ;  /* 0x000000050404a221 */ /* 0x001fca0000000000 */
[----:B------:R-:W-:Y:S01]  /*0250*/  @!P2 STS [R9+0xc], R4 ;  /* 0x00000c040900a388 */ /* 0x000fe20000000800 */
[----:B------:R-:W-:Y:S06]  /*0260*/  BAR.SYNC.DEFER_BLOCKING 0x0 ;  /* 0x0000000000007b1d */ /* 0x000fec0000010000 */
[----:B------:R-:W-:Y:S04]  /*0270*/  @!P4 LDS R5, [R12+0xc] ;  /* 0x00000c000c05c984 */ /* 0x000fe80000000800 */
[----:B------:R-:W0:Y:S02]  /*0280*/  @!P4 LDS R6, [R12+0x1c] ;  /* 0x00001c000c06c984 */ /* 0x000e240000000800 */
[----:B0-----:R-:W-:-:S05]  /*0290*/  @!P4 FADD R5, R5, R6 ;  /* 0x000000060505c221 */ /* 0x001fca0000000000 */
[----:B------:R0:W-:Y:S01]  /*02a0*/  @!P4 STS [R12+0x1c], R5 ;  /* 0x00001c050c00c388 */ /* 0x0001e20000000800 */
[----:B------:R-:W-:Y:S01]  /*02b0*/  BAR.SYNC.DEFER_BLOCKING 0x0 ;  /* 0x0000000000007b1d */ /* 0x000fe20000010000 */
[C---:B------:R-:W-:Y:S02]  /*02c0*/  ISETP.GT.U32.AND P4, PT, R2.reuse, 0x7, PT ;  /* 0x000000070200780c */ /* 0x040fe40003f84070 */
[----:B0-----:R-:W-:-:S11]  /*02d0*/  @!P5 LEA R12, R2, UR4, 0x8 ;  /* 0x00000004020cdc11 */ /* 0x001fd6000f8e40ff */
[----:B------:R-:W-:Y:S01]  /*02e0*/  @!P4 LEA R9, R2, UR4, 0x7 ;  /* 0x000000040209cc11 */ /* 0x000fe2000f8e38ff */
[----:B------:R-:W-:Y:S04]  /*02f0*/  @!P3 LDS R6, [R11+0x1c] ;  /* 0x00001c000b06b984 */ /* 0x000fe80000000800 */
[----:B------:R-:W0:Y:S02]  /*0300*/  @!P3 LDS R7, [R11+0x3c] ;  /* 0x00003c000b07b984 */ /* 0x000e240000000800 */
[----:B0-----:R-:W-:-:S05]  /*0310*/  @!P3 FADD R6, R6, R7 ;  /* 0x000000070606b221 */ /* 0x001fca0000000000 */
[----:B------:R0:W-:Y:S01]  /*0320*/  @!P3 STS [R11+0x3c], R6 ;  /* 0x00003c060b00b388 */ /* 0x0001e20000000800 */
[----:B------:R-:W-:Y:S01]  /*0330*/  BAR.SYNC.DEFER_BLOCKING 0x0 ;  /* 0x0000000000007b1d */ /* 0x000fe20000010000 */
[----:B0-----:R-:W-:-:S05]  /*0340*/  @!P6 LEA R11, R2, UR4, 0x9 ;  /* 0x00000004020bec11 */ /* 0x001fca000f8e48ff */
        /* <DEDUP_REMOVED lines=8> */
[----:B0-----:R-:W-:Y:S01]  /*03d0*/  @!P5 FADD R5, R5, R8 ;  /* 0x000000080505d221 */ /* 0x001fe20000000000 */
[----:B------:R-:W-:-:S04]  /*03e0*/  @!P6 LEA R8, R2, UR4, 0x9 ;  /* 0x000000040208ec11 */ /* 0x000fc8000f8e48ff */
[----:B------:R-:W-:Y:S01]  /*03f0*/  @!P5 STS [R12+0xfc], R5 ;  /* 0x0000fc050c00d388 */ /* 0x000fe20000000800 */
[----:B------:R-:W-:Y:S06]  /*0400*/  BAR.SYNC.DEFER_BLOCKING 0x0 ;  /* 0x0000000000007b1d */ /* 0x000fec0000010000 */
[----:B------:R-:W-:Y:S04]  /*0410*/  @!P6 LDS R6, [R11+0xfc] ;  /* 0x0000fc000b06e984 */ /* 0x000fe80000000800 */
[----:B------:R-:W0:Y:S02]  /*0420*/  @!P6 LDS R7, [R11+0x1fc] ;  /* 0x0001fc000b07e984 */ /* 0x000e240000000800 */
[----:B0-----:R-:W-:-:S05]  /*0430*/  @!P6 FADD R6, R6, R7 ;  /* 0x000000070606e221 */ /* 0x001fca0000000000 */
[----:B------:R0:W-:Y:S01]  /*0440*/  @!P6 STS [R11+0x1fc], R6 ;  /* 0x0001fc060b00e388 */ /* 0x0001e20000000800 */
[----:B------:R-:W-:Y:S01]  /*0450*/  BAR.SYNC.DEFER_BLOCKING 0x0 ;  /* 0x0000000000007b1d */ /* 0x000fe20000010000 */
[----:B0-----:R-:W-:-:S05]  /*0460*/  @!P3 LEA R11, R2, UR4, 0x6 ;  /* 0x00000004020bbc11 */ /* 0x001fca000f8e30ff */
[----:B------:R-:W-:Y:S04]  /*0470*/  @!P0 LDS R4, [UR4+0x1fc] ;  /* 0x0001fc04ff048984 */ /* 0x000fe80008000800 */
[----:B------:R-:W0:Y:S02]  /*0480*/  @!P0 LDS R7, [UR4+0x3fc] ;  /* 0x0003fc04ff078984 */ /* 0x000e240008000800 */
[----:B0-----:R-:W-:-:S05]  /*0490*/  @!P0 FADD R4, R4, R7 ;  /* 0x0000000704048221 */ /* 0x001fca0000000000 */
[----:B------:R-:W-:Y:S01]  /*04a0*/  @!P0 STS [UR4+0x3fc], R4 ;  /* 0x0003fc04ff008988 */ /* 0x000fe20008000804 */
[----:B------:R-:W-:Y:S06]  /*04b0*/  BAR.SYNC.DEFER_BLOCKING 0x0 ;  /* 0x0000000000007b1d */ /* 0x000fec0000010000 */
[----:B------:R-:W-:Y:S02]  /*04c0*/  @!P0 STS [UR4+0x3fc], RZ ;  /* 0x0003fcffff008988 */ /* 0x000fe40008000804 */
[----:B------:R-:W-:Y:S06]  /*04d0*/  BAR.SYNC.DEFER_BLOCKING 0x0 ;  /* 0x0000000000007b1d */ /* 0x000fec0000010000 */
[----:B------:R-:W-:Y:S04]  /*04e0*/  @!P0 LDS R5, [UR4+0x1fc] ;  /* 0x0001fc04ff058984 */ /* 0x000fe80008000800 */
[----:B------:R-:W0:Y:S02]  /*04f0*/  @!P0 LDS R6, [UR4+0x3fc] ;  /* 0x0003fc04ff068984 */ /* 0x000e240008000800 */
[----:B0-----:R-:W-:-:S02]  /*0500*/  @!P0 FADD R5, R5, R6 ;  /* 0x0000000605058221 */ /* 0x001fc40000000000 */
[----:B------:R-:W-:Y:S04]  /*0510*/  @!P0 STS [UR4+0x1fc], R6 ;  /* 0x0001fc06ff008988 */ /* 0x000fe80008000804 */
[----:B------:R-:W-:Y:S01]  /*0520*/  @!P0 STS [UR4+0x3fc], R5 ;  /* 0x0003fc05ff008988 */ /* 0x000fe20008000804 */
[----:B------:R-:W-:Y:S01]  /*0530*/  BAR.SYNC.DEFER_BLOCKING 0x0 ;  /* 0x0000000000007b1d */ /* 0x000fe20000010000 */
[----:B------:R-:W-:Y:S02]  /*0540*/  ISETP.NE.AND P0, PT, R10, RZ, PT ;  /* 0x000000ff0a00720c */ /* 0x000fe40003f05270 */
[----:B------:R-:W-:-:S03]  /*0550*/  @!P4 LEA R10, R2, UR4, 0x7 ;  /* 0x00000004020acc11 */ /* 0x000fc6000f8e38ff */
[----:B------:R-:W-:Y:S04]  /*0560*/  @!P6 LDS R4, [R8+0xfc] ;  /* 0x0000fc000804e984 */ /* 0x000fe80000000800 */
[----:B------:R-:W0:Y:S02]  /*0570*/  @!P6 LDS R7, [R8+0x1fc] ;  /* 0x0001fc000807e984 */ /* 0x000e240000000800 */
[----:B0-----:R-:W-:Y:S02]  /*0580*/  @!P6 FADD R4, R4, R7 ;  /* 0x000000070404e221 */ /* 0x001fe40000000000 */
[----:B------:R-:W-:Y:S04]  /*0590*/  @!P6 STS [R8+0xfc], R7 ;  /* 0x0000fc070800e388 */ /* 0x000fe80000000800 */
[----:B------:R-:W-:Y:S01]  /*05a0*/  @!P6 STS [R8+0x1fc], R4 ;  /* 0x0001fc040800e388 */ /* 0x000fe20000000800 */
[----:B------:R-:W-:Y:S01]  /*05b0*/  BAR.SYNC.DEFER_BLOCKING 0x0 ;  /* 0x0000000000007b1d */ /* 0x000fe20000010000 */
[----:B------:R-:W-:-:S13]  /*05c0*/  ISETP.GT.U32.AND P6, PT, R2, 0x1f, PT ;  /* 0x0000001f0200780c */ /* 0x000fda0003fc4070 */
[----:B------:R-:W-:Y:S01]  /*05d0*/  @!P6 LEA R12, R2, UR4, 0x5 ;  /* 0x00000004020cec11 */ /* 0x000fe2000f8e28ff */
[----:B------:R-:W-:Y:S04]  /*05e0*/  @!P5 LDS R6, [R9+0x7c] ;  /* 0x00007c000906d984 */ /* 0x000fe80000000800 */
[----:B------:R-:W0:Y:S02]  /*05f0*/  @!P5 LDS R5, [R9+0xfc] ;  /* 0x0000fc000905d984 */ /* 0x000e240000000800 */
[----:B0-----:R-:W-:Y:S02]  /*0600*/  @!P5 FADD R6, R6, R5 ;  /* 0x000000050606d221 */ /* 0x001fe40000000000 */
[----:B------:R-:W-:Y:S04]  /*0610*/  @!P5 STS [R9+0x7c], R5 ;  /* 0x00007c050900d388 */ /* 0x000fe80000000800 */
[----:B------:R-:W-:Y:S01]  /*0620*/  @!P5 STS [R9+0xfc], R6 ;  /* 0x0000fc060900d388 */ /* 0x000fe20000000800 */
[----:B------:R-:W-:Y:S06]  /*0630*/  BAR.SYNC.DEFER_BLOCKING 0x0 ;  /* 0x0000000000007b1d */ /* 0x000fec0000010000 */
[----:B------:R-:W-:Y:S04]  /*0640*/  @!P4 LDS R7, [R10+0x3c] ;  /* 0x00003c000a07c984 */ /* 0x000fe80000000800 */
[----:B------:R-:W0:Y:S02]  /*0650*/  @!P4 LDS R4, [R10+0x7c] ;  /* 0x00007c000a04c984 */ /* 0x000e240000000800 */
[----:B0-----:R-:W-:-:S02]  /*0660*/  @!P4 FADD R7, R7, R4 ;  /* 0x000000040707c221 */ /* 0x001fc40000000000 */
[----:B------:R-:W-:Y:S04]  /*0670*/  @!P4 STS [R10+0x3c], R4 ;  /* 0x00003c040a00c388 */ /* 0x000fe80000000800 */
[----:B------:R0:W-:Y:S01]  /*0680*/  @!P4 STS [R10+0x7c], R7 ;  /* 0x00007c070a00c388 */ /* 0x0001e20000000800 */
[----:B------:R-:W-:Y:S01]  /*0690*/  BAR.SYNC.DEFER_BLOCKING 0x0 ;  /* 0x0000000000007b1d */ /* 0x000fe20000010000 */
[C---:B0-----:R-:W-:Y:S02]  /*06a0*/  @!P2 LEA R7, R2.reuse, UR4, 0x4 ;  /* 0x000000040207ac11 */ /* 0x041fe4000f8e20ff */
[----:B------:R-:W-:-:S03]  /*06b0*/  @!P1 LEA R2, R2, UR4, 0x3 ;  /* 0x0000000402029c11 */ /* 0x000fc6000f8e18ff */
        /* <DEDUP_REMOVED lines=18> */
[----:B------:R-:W0:Y:S02]  /*07e0*/  @!P1 LDS.64 R10, [R2] ;  /* 0x00000000020a9984 */ /* 0x000e240000000a00 */
[--C-:B0-----:R-:W-:Y:S01]  /*07f0*/  @!P1 FADD R9, R10, R11.reuse ;  /* 0x0000000b0a099221 */ /* 0x101fe20000000000 */
[----:B------:R-:W-:-:S05]  /*0800*/  IMAD.MOV.U32 R8, RZ, RZ, R11 ;  /* 0x000000ffff087224 */ /* 0x000fca00078e000b */
[----:B------:R0:W-:Y:S01]  /*0810*/  @!P1 STS.64 [R2], R8 ;  /* 0x0000000802009388 */ /* 0x0001e20000000a00 */
[----:B------:R-:W-:Y:S06]  /*0820*/  BAR.SYNC.DEFER_BLOCKING 0x0 ;  /* 0x0000000000007b1d */ /* 0x000fec0000010000 */
[----:B------:R-:W-:Y:S05]  /*0830*/  @P0 EXIT ;  /* 0x000000000000094d */ /* 0x000fea0003800000 */
[----:B------:R-:W1:Y:S01]  /*0840*/  LDS R3, [R3] ;  /* 0x0000000003037984 */ /* 0x000e620000000800 */
[----:B------:R-:W2:Y:S02]  /*0850*/  LDC.64 R4, c[0x0][0x380] ;  /* 0x0000e000ff047b82 */ /* 0x000ea40000000a00 */
[----:B--2---:R-:W-:-:S05]  /*0860*/  IMAD.WIDE R4, R0, 0x4, R4 ;  /* 0x0000000400047825 */ /* 0x004fca00078e0204 */
[----:B-1----:R-:W-:Y:S01]  /*0870*/  STG.E desc[UR6][R4.64], R3 ;  /* 0x0000000304007986 */ /* 0x002fe2000c101906 */
[----:B------:R-:W-:Y:S05]  /*0880*/  EXIT ;  /* 0x000000000000794d */ /* 0x000fea0003800000 */
.L_x_0:
[----:B------:R-:W-:-:S00]  /*0890*/  BRA `(.L_x_0) ;  /* 0xfffffffc00fc7947 */ /* 0x000fc0000383ffff */
[----:B------:R-:W-:-:S00]  /*08a0*/  NOP ;  /* 0x0000000000007918 */ /* 0x000fc00000000000 */
        /* <DEDUP_REMOVED lines=13> */
.L_x_4:


//--------------------- .text._Z18scan_hillis_steelePfPKfi --------------------------
	.section	.text._Z18scan_hillis_steelePfPKfi,"ax",@progbits
	.align	128
        .global         _Z18scan_hillis_steelePfPKfi
        .type           _Z18scan_hillis_steelePfPKfi,@function
        .size           _Z18scan_hillis_steelePfPKfi,(.L_x_5 - _Z18scan_hillis_steelePfPKfi)
        .other          _Z18scan_hillis_steelePfPKfi,@"STO_CUDA_ENTRY STV_DEFAULT"
_Z18scan_hillis_steelePfPKfi:
.text._Z18scan_hillis_steelePfPKfi:
        /* <DEDUP_REMOVED lines=14> */
[----:B------:R-:W-:Y:S01]  /*00e0*/  ISETP.GE.U32.AND P0, PT, R8, 0x2, PT ;  /* 0x000000020800780c */ /* 0x000fe20003f06070 */
[----:B------:R-:W-:Y:S01]  /*00f0*/  IMAD.MOV.U32 R4, RZ, RZ, RZ ;  /* 0x000000ffff047224 */ /* 0x000fe200078e00ff */
[----:B0-----:R-:W-:-:S06]  /*0100*/  ULEA UR4, UR5, UR4, 0x18 ;  /* 0x0000000405047291 */ /* 0x001fcc000f8ec0ff */
[----:B------:R-:W-:-:S05]  /*0110*/  LEA R7, R11, UR4, 0x2 ;  /* 0x000000040b077c11 */ /* 0x000fca000f8e10ff */
[----:B--2---:R0:W-:Y:S01]  /*0120*/  STS [R7], R0 ;  /* 0x0000000007007388 */ /* 0x0041e20000000800 */
[----:B------:R-:W-:Y:S06]  /*0130*/  BAR.SYNC.DEFER_BLOCKING 0x0 ;  /* 0x0000000000007b1d */ /* 0x000fec0000010000 */
[----:B------:R-:W-:Y:S05]  /*0140*/  @!P0 BRA `(.L_x_1) ;  /* 0x0000000000588947 */ /* 0x000fea0003800000 */
[----:B------:R-:W-:Y:S02]  /*0150*/  HFMA2 R4, -RZ, RZ, 0, 0 ;  /* 0x00000000ff047431 */ /* 0x000fe400000001ff */
[----:B0-----:R-:W-:Y:S01]  /*0160*/  IMAD.MOV.U32 R0, RZ, RZ, 0x1 ;  /* 0x00000001ff007424 */ /* 0x001fe200078e00ff */
[----:B------:R-:W-:-:S06]  /*0170*/  UMOV UR5, 0x1 ;  /* 0x0000000100057882 */ /* 0x000fcc0000000000 */
.L_x_2:
[----:B------:R-:W-:Y:S02]  /*0180*/  ISETP.GE.U32.AND P0, PT, R11, UR5, PT ;  /* 0x000000050b007c0c */ /* 0x000fe4000bf06070 */
[----:B------:R-:W-:Y:S02]  /*0190*/  LOP3.LUT R0, R0, 0x1, RZ, 0x3c, !PT ;  /* 0x0000000100007812 */ /* 0x000fe400078e3cff */
[----:B------:R-:W-:-:S04]  /*01a0*/  LOP3.LUT R4, R4, 0x1, RZ, 0x3c, !PT ;  /* 0x0000000104047812 */ /* 0x000fc800078e3cff */
[----:B0-----:R-:W-:-:S05]  /*01b0*/  LEA R9, R4, R7, 0xa ;  /* 0x0000000704097211 */ /* 0x001fca00078e50ff */
[C---:B------:R-:W-:Y:S02]  /*01c0*/  @P0 IMAD R2, R0.reuse, 0x100, R11 ;  /* 0x0000010000020824 */ /* 0x040fe400078e020b */
[----:B------:R-:W-:-:S03]  /*01d0*/  @!P0 IMAD R10, R0, 0x400, R7 ;  /* 0x00000400000a8824 */ /* 0x000fc600078e0207 */
[----:B------:R-:W-:Y:S01]  /*01e0*/  @P0 IADD3 R3, PT, PT, R2, -UR5, RZ ;  /* 0x8000000502030c10 */ /* 0x000fe2000fffe0ff */
[----:B------:R-:W-:Y:S01]  /*01f0*/  @P0 IMAD R2, R0, 0x400, R7 ;  /* 0x0000040000020824 */ /* 0x000fe200078e0207 */
[----:B------:R-:W-:Y:S02]  /*0200*/  USHF.L.U32 UR5, UR5, 0x1, URZ ;  /* 0x0000000105057899 */ /* 0x000fe400080006ff */
[----:B------:R-:W-:-:S03]  /*0210*/  @P0 LEA R3, R3, UR4, 0x2 ;  /* 0x0000000403030c11 */ /* 0x000fc6000f8e10ff */
[----:B------:R-:W-:Y:S04]  /*0220*/  @P0 LDS R2, [R2] ;  /* 0x0000000002020984 */ /* 0x000fe80000000800 */
[----:B------:R-:W0:Y:S02]  /*0230*/  @P0 LDS R3, [R3] ;  /* 0x0000000003030984 */ /* 0x000e240000000800 */
[----:B0-----:R-:W-:-:S06]  /*0240*/  @P0 FADD R6, R2, R3 ;  /* 0x0000000302060221 */ /* 0x001fcc0000000000 */
[----:B------:R-:W0:Y:S01]  /*0250*/  @!P0 LDS R6, [R10] ;  /* 0x000000000a068984 */ /* 0x000e220000000800 */
[----:B------:R-:W-:-:S03]  /*0260*/  ISETP.LE.U32.AND P0, PT, R8, UR5, PT ;  /* 0x0000000508007c0c */ /* 0x000fc6000bf03070 */
[----:B0-----:R0:W-:Y:S01]  /*0270*/  STS [R9], R6 ;  /* 0x0000000609007388 */ /* 0x0011e20000000800 */
[----:B------:R-:W-:Y:S09]  /*0280*/  BAR.SYNC.DEFER_BLOCKING 0x0 ;  /* 0x0000000000007b1d */ /* 0x000ff20000010000 */
[----:B------:R-:W-:Y:S05]  /*0290*/  @!P0 BRA `(.L_x_2) ;  /* 0xfffffffc00b88947 */ /* 0x000fea000383ffff */
[----:B------:R-:W-:-:S07]  /*02a0*/  IMAD.SHL.U32 R4, R4, 0x100, RZ ;  /* 0x0000010004047824 */ /* 0x000fce00078e00ff */
.L_x_1:
[----:B------:R-:W1:Y:S02]  /*02b0*/  LDCU UR4, c[0x0][0x390] ;  /* 0x00007200ff0477ac */ /* 0x000e640008000800 */
[----:B-1----:R-:W-:-:S13]  /*02c0*/  ISETP.GE.AND P0, PT, R5, UR4, PT ;  /* 0x0000000405007c0c */ /* 0x002fda000bf06270 */
[----:B------:R-:W-:Y:S05]  /*02d0*/  @P0 EXIT ;  /* 0x000000000000094d */ /* 0x000fea0003800000 */
[----:B------:R-:W-:Y:S01]  /*02e0*/  LEA R4, R4, R7, 0x2 ;  /* 0x0000000704047211 */ /* 0x000fe200078e10ff */
[----:B------:R-:W1:Y:S04]  /*02f0*/  LDC.64 R2, c[0x0][0x380] ;  /* 0x0000e000ff027b82 */ /* 0x000e680000000a00 */
[----:B0-----:R-:W0:Y:S01]  /*0300*/  LDS R7, [R4] ;  /* 0x0000000004077984 */ /* 0x001e220000000800 */
[----:B-1----:R-:W-:-:S05]  /*0310*/  IMAD.WIDE R2, R5, 0x4, R2 ;  /* 0x0000000405027825 */ /* 0x002fca00078e0202 */
[----:B0-----:R-:W-:Y:S01]  /*0320*/  STG.E desc[UR6][R2.64], R7 ;  /* 0x0000000702007986 */ /* 0x001fe2000c101906 */
[----:B------:R-:W-:Y:S05]  /*0330*/  EXIT ;  /* 0x000000000000794d */ /* 0x000fea0003800000 */
.L_x_3:
        /* <DEDUP_REMOVED lines=12> */
.L_x_5:


//--------------------- .nv.shared._Z13scan_blellochPfPKfi --------------------------
	.section	.nv.shared._Z13scan_blellochPfPKfi,"aw",@nobits
	.sectionflags	@""
	.align	4
.nv.shared._Z13scan_blellochPfPKfi:
	.zero		2048


//--------------------- .nv.shared.reserved.0     --------------------------
	.section	.nv.shared.reserved.0,"aw",@nobits
	.weak		__nv_reservedSMEM_offset_0_alias
	.size		__nv_reservedSMEM_offset_0_alias, 0, 64
	.other		__nv_reservedSMEM_offset_0_alias,@"STO_CUDA_RESERVED_SHARED STV_DEFAULT"
__nv_reservedSMEM_offset_0_alias:
	.zero		0
	.zero		64


//--------------------- .nv.shared._Z18scan_hillis_steelePfPKfi --------------------------
	.section	.nv.shared._Z18scan_hillis_steelePfPKfi,"aw",@nobits
	.sectionflags	@""
	.align	4
.nv.shared._Z18scan_hillis_steelePfPKfi:
	.zero		3072


//--------------------- .nv.constant0._Z13scan_blellochPfPKfi --------------------------
	.section	.nv.constant0._Z13scan_blellochPfPKfi,"a",@progbits
	.sectionflags	@""
	.align	4
.nv.constant0._Z13scan_blellochPfPKfi:
	.zero		916


//--------------------- .nv.constant0._Z18scan_hillis_steelePfPKfi --------------------------
	.section	.nv.constant0._Z18scan_hillis_steelePfPKfi,"a",@progbits
	.sectionflags	@""
	.align	4
.nv.constant0._Z18scan_hillis_steelePfPKfi:
	.zero		916


//--------------------- SYMBOLS --------------------------

	.type		.nv.reservedSmem.offset0,@object
	.size		.nv.reservedSmem.offset0,0x4
	.type		.nv.reservedSmem.cap,@object
	.size		.nv.reservedSmem.cap,0x4
